//
// Generated by NVIDIA NVVM Compiler
//
// Compiler Build ID: CL-36424714
// Cuda compilation tools, release 13.0, V13.0.88
// Based on NVVM 20.0.0
//

.version 9.0
.target sm_100
.address_size 64

	// .globl	_ZN3cub18CUB_300001_SM_10006detail11EmptyKernelIvEEvv
.global .align 1 .b8 _ZN41_INTERNAL_586eeccd_4_k_cu_a9d56cf9_1273104cuda3std3__45__cpo5beginE[1];
.global .align 1 .b8 _ZN41_INTERNAL_586eeccd_4_k_cu_a9d56cf9_1273104cuda3std3__45__cpo3endE[1];
.global .align 1 .b8 _ZN41_INTERNAL_586eeccd_4_k_cu_a9d56cf9_1273104cuda3std3__45__cpo6cbeginE[1];
.global .align 1 .b8 _ZN41_INTERNAL_586eeccd_4_k_cu_a9d56cf9_1273104cuda3std3__45__cpo4cendE[1];
.global .align 1 .b8 _ZN41_INTERNAL_586eeccd_4_k_cu_a9d56cf9_1273104cuda3std3__45__cpo6rbeginE[1];
.global .align 1 .b8 _ZN41_INTERNAL_586eeccd_4_k_cu_a9d56cf9_1273104cuda3std3__45__cpo4rendE[1];
.global .align 1 .b8 _ZN41_INTERNAL_586eeccd_4_k_cu_a9d56cf9_1273104cuda3std3__45__cpo7crbeginE[1];
.global .align 1 .b8 _ZN41_INTERNAL_586eeccd_4_k_cu_a9d56cf9_1273104cuda3std3__45__cpo5crendE[1];
.global .align 1 .b8 _ZN41_INTERNAL_586eeccd_4_k_cu_a9d56cf9_1273104cuda3std3__443_GLOBAL__N__586eeccd_4_k_cu_a9d56cf9_1273106ignoreE[1];
.global .align 1 .b8 _ZN41_INTERNAL_586eeccd_4_k_cu_a9d56cf9_1273104cuda3std3__419piecewise_constructE[1];
.global .align 1 .b8 _ZN41_INTERNAL_586eeccd_4_k_cu_a9d56cf9_1273104cuda3std3__48in_placeE[1];
.global .align 1 .b8 _ZN41_INTERNAL_586eeccd_4_k_cu_a9d56cf9_1273104cuda3std3__420unreachable_sentinelE[1];
.global .align 1 .b8 _ZN41_INTERNAL_586eeccd_4_k_cu_a9d56cf9_1273104cuda3std3__47nulloptE[1];
.global .align 1 .b8 _ZN41_INTERNAL_586eeccd_4_k_cu_a9d56cf9_1273104cuda3std3__48unexpectE[1];
.global .align 1 .b8 _ZN41_INTERNAL_586eeccd_4_k_cu_a9d56cf9_1273104cuda3std6ranges3__45__cpo4swapE[1];
.global .align 1 .b8 _ZN41_INTERNAL_586eeccd_4_k_cu_a9d56cf9_1273104cuda3std6ranges3__45__cpo9iter_moveE[1];
.global .align 1 .b8 _ZN41_INTERNAL_586eeccd_4_k_cu_a9d56cf9_1273104cuda3std6ranges3__45__cpo5beginE[1];
.global .align 1 .b8 _ZN41_INTERNAL_586eeccd_4_k_cu_a9d56cf9_1273104cuda3std6ranges3__45__cpo3endE[1];
.global .align 1 .b8 _ZN41_INTERNAL_586eeccd_4_k_cu_a9d56cf9_1273104cuda3std6ranges3__45__cpo6cbeginE[1];
.global .align 1 .b8 _ZN41_INTERNAL_586eeccd_4_k_cu_a9d56cf9_1273104cuda3std6ranges3__45__cpo4cendE[1];
.global .align 1 .b8 _ZN41_INTERNAL_586eeccd_4_k_cu_a9d56cf9_1273104cuda3std6ranges3__45__cpo7advanceE[1];
.global .align 1 .b8 _ZN41_INTERNAL_586eeccd_4_k_cu_a9d56cf9_1273104cuda3std6ranges3__45__cpo9iter_swapE[1];
.global .align 1 .b8 _ZN41_INTERNAL_586eeccd_4_k_cu_a9d56cf9_1273104cuda3std6ranges3__45__cpo4nextE[1];
.global .align 1 .b8 _ZN41_INTERNAL_586eeccd_4_k_cu_a9d56cf9_1273104cuda3std6ranges3__45__cpo4prevE[1];
.global .align 1 .b8 _ZN41_INTERNAL_586eeccd_4_k_cu_a9d56cf9_1273104cuda3std6ranges3__45__cpo4dataE[1];
.global .align 1 .b8 _ZN41_INTERNAL_586eeccd_4_k_cu_a9d56cf9_1273104cuda3std6ranges3__45__cpo5cdataE[1];
.global .align 1 .b8 _ZN41_INTERNAL_586eeccd_4_k_cu_a9d56cf9_1273104cuda3std6ranges3__45__cpo4sizeE[1];
.global .align 1 .b8 _ZN41_INTERNAL_586eeccd_4_k_cu_a9d56cf9_1273104cuda3std6ranges3__45__cpo5ssizeE[1];
.global .align 1 .b8 _ZN41_INTERNAL_586eeccd_4_k_cu_a9d56cf9_1273104cuda3std6ranges3__45__cpo8distanceE[1];
.global .align 1 .b8 _ZN41_INTERNAL_586eeccd_4_k_cu_a9d56cf9_1273106thrust24THRUST_300001_SM_1000_NS6system6detail10sequential3seqE[1];
.global .align 1 .b8 _ZN41_INTERNAL_586eeccd_4_k_cu_a9d56cf9_1273106thrust24THRUST_300001_SM_1000_NS12placeholders2_1E[1];
.global .align 1 .b8 _ZN41_INTERNAL_586eeccd_4_k_cu_a9d56cf9_1273106thrust24THRUST_300001_SM_1000_NS12placeholders2_2E[1];
.global .align 1 .b8 _ZN41_INTERNAL_586eeccd_4_k_cu_a9d56cf9_1273106thrust24THRUST_300001_SM_1000_NS12placeholders2_3E[1];
.global .align 1 .b8 _ZN41_INTERNAL_586eeccd_4_k_cu_a9d56cf9_1273106thrust24THRUST_300001_SM_1000_NS12placeholders2_4E[1];
.global .align 1 .b8 _ZN41_INTERNAL_586eeccd_4_k_cu_a9d56cf9_1273106thrust24THRUST_300001_SM_1000_NS12placeholders2_5E[1];
.global .align 1 .b8 _ZN41_INTERNAL_586eeccd_4_k_cu_a9d56cf9_1273106thrust24THRUST_300001_SM_1000_NS12placeholders2_6E[1];
.global .align 1 .b8 _ZN41_INTERNAL_586eeccd_4_k_cu_a9d56cf9_1273106thrust24THRUST_300001_SM_1000_NS12placeholders2_7E[1];
.global .align 1 .b8 _ZN41_INTERNAL_586eeccd_4_k_cu_a9d56cf9_1273106thrust24THRUST_300001_SM_1000_NS12placeholders2_8E[1];
.global .align 1 .b8 _ZN41_INTERNAL_586eeccd_4_k_cu_a9d56cf9_1273106thrust24THRUST_300001_SM_1000_NS12placeholders2_9E[1];
.global .align 1 .b8 _ZN41_INTERNAL_586eeccd_4_k_cu_a9d56cf9_1273106thrust24THRUST_300001_SM_1000_NS12placeholders3_10E[1];

.visible .entry _ZN3cub18CUB_300001_SM_10006detail11EmptyKernelIvEEvv()
{


	ret;

}


// ===== COMPILED SASS (sm_100) =====

	.target	sm_100

	.elftype	@"ET_EXEC"


//--------------------- .note.nv.tkinfo           --------------------------
	.section	.note.nv.tkinfo,"",@"SHT_NOTE"
	.sectionflags	@"SHF_NOTE_NV_TKINFO"
	.tkinfo
        /*0018*/ 	.word	0x00000002
        /*0030*/ 	.string	""
        /*0030*/ 	.string	"ptxas"
        /*0030*/ 	.string	"Cuda compilation tools, release 13.0, V13.0.88"
        /*0030*/ 	.string	"Build cuda_13.0.r13.0/compiler.36424714_0"
        /*0030*/ 	.string	"-arch sm_100 -m 64 "



//--------------------- .note.nv.cuinfo           --------------------------
	.section	.note.nv.cuinfo,"",@"SHT_NOTE"
	.sectionflags	@"SHF_NOTE_NV_CUINFO"
        /*0018*/ 	.short	0x0002
        /*001a*/ 	.short	0x0064
        /*001c*/ 	.short	0x0082
	.zero		2


//--------------------- .nv.info                  --------------------------
	.section	.nv.info,"",@"SHT_CUDA_INFO"
	.align	4


	//----- nvinfo : EIATTR_REGCOUNT
	.align		4
        /*0000*/ 	.byte	0x04, 0x2f
        /*0002*/ 	.short	(.L_41 - .L_40)
	.align		4
.L_40:
        /*0004*/ 	.word	index@(_ZN3cub18CUB_300001_SM_10006detail11EmptyKernelIvEEvv)
        /*0008*/ 	.word	0x00000004


	//----- nvinfo : EIATTR_FRAME_SIZE
	.align		4
.L_41:
        /*000c*/ 	.byte	0x04, 0x11
        /*000e*/ 	.short	(.L_43 - .L_42)
	.align		4
.L_42:
        /*0010*/ 	.word	index@(_ZN3cub18CUB_300001_SM_10006detail11EmptyKernelIvEEvv)
        /*0014*/ 	.word	0x00000000


	//----- nvinfo : EIATTR_MIN_STACK_SIZE
	.align		4
.L_43:
        /*0018*/ 	.byte	0x04, 0x12
        /*001a*/ 	.short	(.L_45 - .L_44)
	.align		4
.L_44:
        /*001c*/ 	.word	index@(_ZN3cub18CUB_300001_SM_10006detail11EmptyKernelIvEEvv)
        /*0020*/ 	.word	0x00000000
.L_45:


//--------------------- .nv.compat                --------------------------
	.section	.nv.compat,"",@"SHT_CUDA_COMPAT_INFO"
	.align	4
        /*0000*/ 	.byte	0x02, 0x09, 0x00, 0x00, 0x02, 0x02, 0x01, 0x00, 0x02, 0x05, 0x05, 0x00, 0x03, 0x07, 0x01, 0x01
        /*0010*/ 	.byte	0x02, 0x03, 0x00, 0x00, 0x02, 0x06, 0x01, 0x00, 0x04, 0x0b, 0x08, 0x00, 0x09, 0x00, 0x00, 0x00
        /*0020*/ 	.byte	0x00, 0x00, 0x00, 0x00


//--------------------- .nv.info._ZN3cub18CUB_300001_SM_10006detail11EmptyKernelIvEEvv --------------------------
	.section	.nv.info._ZN3cub18CUB_300001_SM_10006detail11EmptyKernelIvEEvv,"",@"SHT_CUDA_INFO"
	.sectionflags	@""
	.align	4


	//----- nvinfo : EIATTR_CUDA_API_VERSION
	.align		4
        /*0000*/ 	.byte	0x04, 0x37
        /*0002*/ 	.short	(.L_47 - .L_46)
.L_46:
        /*0004*/ 	.word	0x00000082


	//----- nvinfo : EIATTR_SPARSE_MMA_MASK
	.align		4
.L_47:
        /*0008*/ 	.byte	0x03, 0x50
        /*000a*/ 	.short	0x0000


	//----- nvinfo : EIATTR_MAXREG_COUNT
	.align		4
        /*000c*/ 	.byte	0x03, 0x1b
        /*000e*/ 	.short	0x00ff


	//----- nvinfo : EIATTR_MERCURY_ISA_VERSION
	.align		4
        /*0010*/ 	.byte	0x03, 0x5f
        /*0012*/ 	.short	0x0101


	//----- nvinfo : EIATTR_VRC_CTA_INIT_COUNT
	.align		4
        /*0014*/ 	.byte	0x02, 0x4a
	.zero		1
	.zero		1


	//----- nvinfo : EIATTR_EXIT_INSTR_OFFSETS
	.align		4
        /*0018*/ 	.byte	0x04, 0x1c
        /*001a*/ 	.short	(.L_49 - .L_48)


	//   ....[0]....
.L_48:
        /*001c*/ 	.word	0x00000010


	//----- nvinfo : EIATTR_SW_WAR
	.align		4
.L_49:
        /*0020*/ 	.byte	0x04, 0x36
        /*0022*/ 	.short	(.L_51 - .L_50)
.L_50:
        /*0024*/ 	.word	0x00000008
.L_51:


//--------------------- .nv.callgraph             --------------------------
	.section	.nv.callgraph,"",@"SHT_CUDA_CALLGRAPH"
	.align	4
	.sectionentsize	8
	.align		4
        /*0000*/ 	.word	0x00000000
	.align		4
        /*0004*/ 	.word	0xffffffff
	.align		4
        /*0008*/ 	.word	0x00000000
	.align		4
        /*000c*/ 	.word	0xfffffffe
	.align		4
        /*0010*/ 	.word	0x00000000
	.align		4
        /*0014*/ 	.word	0xfffffffd
	.align		4
        /*0018*/ 	.word	0x00000000
	.align		4
        /*001c*/ 	.word	0xfffffffc


//--------------------- .nv.constant4             --------------------------
	.section	.nv.constant4,"a",@progbits
	.align	8
	.align		8
.nv.constant4:
        /*0000*/ 	.dword	_ZN41_INTERNAL_586eeccd_4_k_cu_a9d56cf9_1276894cuda3std3__45__cpo5beginE
	.align		8
        /*0008*/ 	.dword	_ZN41_INTERNAL_586eeccd_4_k_cu_a9d56cf9_1276894cuda3std3__45__cpo3endE
	.align		8
        /*0010*/ 	.dword	_ZN41_INTERNAL_586eeccd_4_k_cu_a9d56cf9_1276894cuda3std3__45__cpo6cbeginE
	.align		8
        /*0018*/ 	.dword	_ZN41_INTERNAL_586eeccd_4_k_cu_a9d56cf9_1276894cuda3std3__45__cpo4cendE
	.align		8
        /*0020*/ 	.dword	_ZN41_INTERNAL_586eeccd_4_k_cu_a9d56cf9_1276894cuda3std3__45__cpo6rbeginE
	.align		8
        /*0028*/ 	.dword	_ZN41_INTERNAL_586eeccd_4_k_cu_a9d56cf9_1276894cuda3std3__45__cpo4rendE
	.align		8
        /*0030*/ 	.dword	_ZN41_INTERNAL_586eeccd_4_k_cu_a9d56cf9_1276894cuda3std3__45__cpo7crbeginE
	.align		8
        /*0038*/ 	.dword	_ZN41_INTERNAL_586eeccd_4_k_cu_a9d56cf9_1276894cuda3std3__45__cpo5crendE
	.align		8
        /*0040*/ 	.dword	_ZN41_INTERNAL_586eeccd_4_k_cu_a9d56cf9_1276894cuda3std3__443_GLOBAL__N__586eeccd_4_k_cu_a9d56cf9_1276896ignoreE
	.align		8
        /*0048*/ 	.dword	_ZN41_INTERNAL_586eeccd_4_k_cu_a9d56cf9_1276894cuda3std3__419piecewise_constructE
	.align		8
        /*0050*/ 	.dword	_ZN41_INTERNAL_586eeccd_4_k_cu_a9d56cf9_1276894cuda3std3__48in_placeE
	.align		8
        /*0058*/ 	.dword	_ZN41_INTERNAL_586eeccd_4_k_cu_a9d56cf9_1276894cuda3std3__420unreachable_sentinelE
	.align		8
        /*0060*/ 	.dword	_ZN41_INTERNAL_586eeccd_4_k_cu_a9d56cf9_1276894cuda3std3__47nulloptE
	.align		8
        /*0068*/ 	.dword	_ZN41_INTERNAL_586eeccd_4_k_cu_a9d56cf9_1276894cuda3std3__48unexpectE
	.align		8
        /*0070*/ 	.dword	_ZN41_INTERNAL_586eeccd_4_k_cu_a9d56cf9_1276894cuda3std6ranges3__45__cpo4swapE
	.align		8
        /*0078*/ 	.dword	_ZN41_INTERNAL_586eeccd_4_k_cu_a9d56cf9_1276894cuda3std6ranges3__45__cpo9iter_moveE
	.align		8
        /*0080*/ 	.dword	_ZN41_INTERNAL_586eeccd_4_k_cu_a9d56cf9_1276894cuda3std6ranges3__45__cpo5beginE
	.align		8
        /*0088*/ 	.dword	_ZN41_INTERNAL_586eeccd_4_k_cu_a9d56cf9_1276894cuda3std6ranges3__45__cpo3endE
	.align		8
        /*0090*/ 	.dword	_ZN41_INTERNAL_586eeccd_4_k_cu_a9d56cf9_1276894cuda3std6ranges3__45__cpo6cbeginE
	.align		8
        /*0098*/ 	.dword	_ZN41_INTERNAL_586eeccd_4_k_cu_a9d56cf9_1276894cuda3std6ranges3__45__cpo4cendE
	.align		8
        /*00a0*/ 	.dword	_ZN41_INTERNAL_586eeccd_4_k_cu_a9d56cf9_1276894cuda3std6ranges3__45__cpo7advanceE
	.align		8
        /*00a8*/ 	.dword	_ZN41_INTERNAL_586eeccd_4_k_cu_a9d56cf9_1276894cuda3std6ranges3__45__cpo9iter_swapE
	.align		8
        /*00b0*/ 	.dword	_ZN41_INTERNAL_586eeccd_4_k_cu_a9d56cf9_1276894cuda3std6ranges3__45__cpo4nextE
	.align		8
        /*00b8*/ 	.dword	_ZN41_INTERNAL_586eeccd_4_k_cu_a9d56cf9_1276894cuda3std6ranges3__45__cpo4prevE
	.align		8
        /*00c0*/ 	.dword	_ZN41_INTERNAL_586eeccd_4_k_cu_a9d56cf9_1276894cuda3std6ranges3__45__cpo4dataE
	.align		8
        /*00c8*/ 	.dword	_ZN41_INTERNAL_586eeccd_4_k_cu_a9d56cf9_1276894cuda3std6ranges3__45__cpo5cdataE
	.align		8
        /*00d0*/ 	.dword	_ZN41_INTERNAL_586eeccd_4_k_cu_a9d56cf9_1276894cuda3std6ranges3__45__cpo4sizeE
	.align		8
        /*00d8*/ 	.dword	_ZN41_INTERNAL_586eeccd_4_k_cu_a9d56cf9_1276894cuda3std6ranges3__45__cpo5ssizeE
	.align		8
        /*00e0*/ 	.dword	_ZN41_INTERNAL_586eeccd_4_k_cu_a9d56cf9_1276894cuda3std6ranges3__45__cpo8distanceE
	.align		8
        /*00e8*/ 	.dword	_ZN41_INTERNAL_586eeccd_4_k_cu_a9d56cf9_1276896thrust24THRUST_300001_SM_1000_NS6system6detail10sequential3seqE
	.align		8
        /*00f0*/ 	.dword	_ZN41_INTERNAL_586eeccd_4_k_cu_a9d56cf9_1276896thrust24THRUST_300001_SM_1000_NS12placeholders2_1E
	.align		8
        /*00f8*/ 	.dword	_ZN41_INTERNAL_586eeccd_4_k_cu_a9d56cf9_1276896thrust24THRUST_300001_SM_1000_NS12placeholders2_2E
	.align		8
        /*0100*/ 	.dword	_ZN41_INTERNAL_586eeccd_4_k_cu_a9d56cf9_1276896thrust24THRUST_300001_SM_1000_NS12placeholders2_3E
	.align		8
        /*0108*/ 	.dword	_ZN41_INTERNAL_586eeccd_4_k_cu_a9d56cf9_1276896thrust24THRUST_300001_SM_1000_NS12placeholders2_4E
	.align		8
        /*0110*/ 	.dword	_ZN41_INTERNAL_586eeccd_4_k_cu_a9d56cf9_1276896thrust24THRUST_300001_SM_1000_NS12placeholders2_5E
	.align		8
        /*0118*/ 	.dword	_ZN41_INTERNAL_586eeccd_4_k_cu_a9d56cf9_1276896thrust24THRUST_300001_SM_1000_NS12placeholders2_6E
	.align		8
        /*0120*/ 	.dword	_ZN41_INTERNAL_586eeccd_4_k_cu_a9d56cf9_1276896thrust24THRUST_300001_SM_1000_NS12placeholders2_7E
	.align		8
        /*0128*/ 	.dword	_ZN41_INTERNAL_586eeccd_4_k_cu_a9d56cf9_1276896thrust24THRUST_300001_SM_1000_NS12placeholders2_8E
	.align		8
        /*0130*/ 	.dword	_ZN41_INTERNAL_586eeccd_4_k_cu_a9d56cf9_1276896thrust24THRUST_300001_SM_1000_NS12placeholders2_9E
	.align		8
        /*0138*/ 	.dword	_ZN41_INTERNAL_586eeccd_4_k_cu_a9d56cf9_1276896thrust24THRUST_300001_SM_1000_NS12placeholders3_10E


//--------------------- .text._ZN3cub18CUB_300001_SM_10006detail11EmptyKernelIvEEvv --------------------------
	.section	.text._ZN3cub18CUB_300001_SM_10006detail11EmptyKernelIvEEvv,"ax",@progbits
	.align	128
        .global         _ZN3cub18CUB_300001_SM_10006detail11EmptyKernelIvEEvv
        .type           _ZN3cub18CUB_300001_SM_10006detail11EmptyKernelIvEEvv,@function
        .size           _ZN3cub18CUB_300001_SM_10006detail11EmptyKernelIvEEvv,(.L_x_1 - _ZN3cub18CUB_300001_SM_10006detail11EmptyKernelIvEEvv)
        .other          _ZN3cub18CUB_300001_SM_10006detail11EmptyKernelIvEEvv,@"STO_CUDA_ENTRY STV_DEFAULT"
_ZN3cub18CUB_300001_SM_10006detail11EmptyKernelIvEEvv:
.text._ZN3cub18CUB_300001_SM_10006detail11EmptyKernelIvEEvv:
[----:B------:R-:W-:Y:S01]  /*0000*/  LDC R1, c[0x0][0x37c] ;  /* 0x0000df00ff017b82 */ /* 0x000fe20000000800 */
[----:B------:R-:W-:Y:S05]  /*0010*/  EXIT ;  /* 0x000000000000794d */ /* 0x000fea0003800000 */
.L_x_0:
[----:B------:R-:W-:-:S00]  /*0020*/  BRA `(.L_x_0) ;  /* 0xfffffffc00fc7947 */ /* 0x000fc0000383ffff */
[----:B------:R-:W-:-:S00]  /*0030*/  NOP ;  /* 0x0000000000007918 */ /* 0x000fc00000000000 */
        /* <DEDUP_REMOVED lines=12> */
.L_x_1:


//--------------------- .nv.shared.reserved.0     --------------------------
	.section	.nv.shared.reserved.0,"aw",@nobits
	.weak		__nv_reservedSMEM_offset_0_alias
	.size		__nv_reservedSMEM_offset_0_alias, 0, 64
	.other		__nv_reservedSMEM_offset_0_alias,@"STO_CUDA_RESERVED_SHARED STV_DEFAULT"
__nv_reservedSMEM_offset_0_alias:
	.zero		0
	.zero		64


//--------------------- .nv.global                --------------------------
	.section	.nv.global,"aw",@nobits
.nv.global:
	.type		_ZN41_INTERNAL_586eeccd_4_k_cu_a9d56cf9_1276896thrust24THRUST_300001_SM_1000_NS12placeholders2_5E,@object
	.size		_ZN41_INTERNAL_586eeccd_4_k_cu_a9d56cf9_1276896thrust24THRUST_300001_SM_1000_NS12placeholders2_5E,(_ZN41_INTERNAL_586eeccd_4_k_cu_a9d56cf9_1276894cuda3std3__45__cpo6cbeginE - _ZN41_INTERNAL_586eeccd_4_k_cu_a9d56cf9_1276896thrust24THRUST_300001_SM_1000_NS12placeholders2_5E)
_ZN41_INTERNAL_586eeccd_4_k_cu_a9d56cf9_1276896thrust24THRUST_300001_SM_1000_NS12placeholders2_5E:
	.zero		1
	.type		_ZN41_INTERNAL_586eeccd_4_k_cu_a9d56cf9_1276894cuda3std3__45__cpo6cbeginE,@object
	.size		_ZN41_INTERNAL_586eeccd_4_k_cu_a9d56cf9_1276894cuda3std3__45__cpo6cbeginE,(_ZN41_INTERNAL_586eeccd_4_k_cu_a9d56cf9_1276894cuda3std6ranges3__45__cpo6cbeginE - _ZN41_INTERNAL_586eeccd_4_k_cu_a9d56cf9_1276894cuda3std3__45__cpo6cbeginE)
_ZN41_INTERNAL_586eeccd_4_k_cu_a9d56cf9_1276894cuda3std3__45__cpo6cbeginE:
	.zero		1
	.type		_ZN41_INTERNAL_586eeccd_4_k_cu_a9d56cf9_1276894cuda3std6ranges3__45__cpo6cbeginE,@object
	.size		_ZN41_INTERNAL_586eeccd_4_k_cu_a9d56cf9_1276894cuda3std6ranges3__45__cpo6cbeginE,(_ZN41_INTERNAL_586eeccd_4_k_cu_a9d56cf9_1276894cuda3std3__48in_placeE - _ZN41_INTERNAL_586eeccd_4_k_cu_a9d56cf9_1276894cuda3std6ranges3__45__cpo6cbeginE)
_ZN41_INTERNAL_586eeccd_4_k_cu_a9d56cf9_1276894cuda3std6ranges3__45__cpo6cbeginE:
	.zero		1
	.type		_ZN41_INTERNAL_586eeccd_4_k_cu_a9d56cf9_1276894cuda3std3__48in_placeE,@object
	.size		_ZN41_INTERNAL_586eeccd_4_k_cu_a9d56cf9_1276894cuda3std3__48in_placeE,(_ZN41_INTERNAL_586eeccd_4_k_cu_a9d56cf9_1276894cuda3std6ranges3__45__cpo4sizeE - _ZN41_INTERNAL_586eeccd_4_k_cu_a9d56cf9_1276894cuda3std3__48in_placeE)
_ZN41_INTERNAL_586eeccd_4_k_cu_a9d56cf9_1276894cuda3std3__48in_placeE:
	.zero		1
	.type		_ZN41_INTERNAL_586eeccd_4_k_cu_a9d56cf9_1276894cuda3std6ranges3__45__cpo4sizeE,@object
	.size		_ZN41_INTERNAL_586eeccd_4_k_cu_a9d56cf9_1276894cuda3std6ranges3__45__cpo4sizeE,(_ZN41_INTERNAL_586eeccd_4_k_cu_a9d56cf9_1276896thrust24THRUST_300001_SM_1000_NS12placeholders2_9E - _ZN41_INTERNAL_586eeccd_4_k_cu_a9d56cf9_1276894cuda3std6ranges3__45__cpo4sizeE)
_ZN41_INTERNAL_586eeccd_4_k_cu_a9d56cf9_1276894cuda3std6ranges3__45__cpo4sizeE:
	.zero		1
	.type		_ZN41_INTERNAL_586eeccd_4_k_cu_a9d56cf9_1276896thrust24THRUST_300001_SM_1000_NS12placeholders2_9E,@object
	.size		_ZN41_INTERNAL_586eeccd_4_k_cu_a9d56cf9_1276896thrust24THRUST_300001_SM_1000_NS12placeholders2_9E,(_ZN41_INTERNAL_586eeccd_4_k_cu_a9d56cf9_1276894cuda3std3__45__cpo7crbeginE - _ZN41_INTERNAL_586eeccd_4_k_cu_a9d56cf9_1276896thrust24THRUST_300001_SM_1000_NS12placeholders2_9E)
_ZN41_INTERNAL_586eeccd_4_k_cu_a9d56cf9_1276896thrust24THRUST_300001_SM_1000_NS12placeholders2_9E:
	.zero		1
	.type		_ZN41_INTERNAL_586eeccd_4_k_cu_a9d56cf9_1276894cuda3std3__45__cpo7crbeginE,@object
	.size		_ZN41_INTERNAL_586eeccd_4_k_cu_a9d56cf9_1276894cuda3std3__45__cpo7crbeginE,(_ZN41_INTERNAL_586eeccd_4_k_cu_a9d56cf9_1276894cuda3std6ranges3__45__cpo4nextE - _ZN41_INTERNAL_586eeccd_4_k_cu_a9d56cf9_1276894cuda3std3__45__cpo7crbeginE)
_ZN41_INTERNAL_586eeccd_4_k_cu_a9d56cf9_1276894cuda3std3__45__cpo7crbeginE:
	.zero		1
	.type		_ZN41_INTERNAL_586eeccd_4_k_cu_a9d56cf9_1276894cuda3std6ranges3__45__cpo4nextE,@object
	.size		_ZN41_INTERNAL_586eeccd_4_k_cu_a9d56cf9_1276894cuda3std6ranges3__45__cpo4nextE,(_ZN41_INTERNAL_586eeccd_4_k_cu_a9d56cf9_1276894cuda3std6ranges3__45__cpo4swapE - _ZN41_INTERNAL_586eeccd_4_k_cu_a9d56cf9_1276894cuda3std6ranges3__45__cpo4nextE)
_ZN41_INTERNAL_586eeccd_4_k_cu_a9d56cf9_1276894cuda3std6ranges3__45__cpo4nextE:
	.zero		1
	.type		_ZN41_INTERNAL_586eeccd_4_k_cu_a9d56cf9_1276894cuda3std6ranges3__45__cpo4swapE,@object
	.size		_ZN41_INTERNAL_586eeccd_4_k_cu_a9d56cf9_1276894cuda3std6ranges3__45__cpo4swapE,(_ZN41_INTERNAL_586eeccd_4_k_cu_a9d56cf9_1276896thrust24THRUST_300001_SM_1000_NS12placeholders2_1E - _ZN41_INTERNAL_586eeccd_4_k_cu_a9d56cf9_1276894cuda3std6ranges3__45__cpo4swapE)
_ZN41_INTERNAL_586eeccd_4_k_cu_a9d56cf9_1276894cuda3std6ranges3__45__cpo4swapE:
	.zero		1
	.type		_ZN41_INTERNAL_586eeccd_4_k_cu_a9d56cf9_1276896thrust24THRUST_300001_SM_1000_NS12placeholders2_1E,@object
	.size		_ZN41_INTERNAL_586eeccd_4_k_cu_a9d56cf9_1276896thrust24THRUST_300001_SM_1000_NS12placeholders2_1E,(_ZN41_INTERNAL_586eeccd_4_k_cu_a9d56cf9_1276896thrust24THRUST_300001_SM_1000_NS12placeholders2_3E - _ZN41_INTERNAL_586eeccd_4_k_cu_a9d56cf9_1276896thrust24THRUST_300001_SM_1000_NS12placeholders2_1E)
_ZN41_INTERNAL_586eeccd_4_k_cu_a9d56cf9_1276896thrust24THRUST_300001_SM_1000_NS12placeholders2_1E:
	.zero		1
	.type		_ZN41_INTERNAL_586eeccd_4_k_cu_a9d56cf9_1276896thrust24THRUST_300001_SM_1000_NS12placeholders2_3E,@object
	.size		_ZN41_INTERNAL_586eeccd_4_k_cu_a9d56cf9_1276896thrust24THRUST_300001_SM_1000_NS12placeholders2_3E,(_ZN41_INTERNAL_586eeccd_4_k_cu_a9d56cf9_1276894cuda3std3__45__cpo5beginE - _ZN41_INTERNAL_586eeccd_4_k_cu_a9d56cf9_1276896thrust24THRUST_300001_SM_1000_NS12placeholders2_3E)
_ZN41_INTERNAL_586eeccd_4_k_cu_a9d56cf9_1276896thrust24THRUST_300001_SM_1000_NS12placeholders2_3E:
	.zero		1
	.type		_ZN41_INTERNAL_586eeccd_4_k_cu_a9d56cf9_1276894cuda3std3__45__cpo5beginE,@object
	.size		_ZN41_INTERNAL_586eeccd_4_k_cu_a9d56cf9_1276894cuda3std3__45__cpo5beginE,(_ZN41_INTERNAL_586eeccd_4_k_cu_a9d56cf9_1276894cuda3std6ranges3__45__cpo5beginE - _ZN41_INTERNAL_586eeccd_4_k_cu_a9d56cf9_1276894cuda3std3__45__cpo5beginE)
_ZN41_INTERNAL_586eeccd_4_k_cu_a9d56cf9_1276894cuda3std3__45__cpo5beginE:
	.zero		1
	.type		_ZN41_INTERNAL_586eeccd_4_k_cu_a9d56cf9_1276894cuda3std6ranges3__45__cpo5beginE,@object
	.size		_ZN41_INTERNAL_586eeccd_4_k_cu_a9d56cf9_1276894cuda3std6ranges3__45__cpo5beginE,(_ZN41_INTERNAL_586eeccd_4_k_cu_a9d56cf9_1276894cuda3std3__443_GLOBAL__N__586eeccd_4_k_cu_a9d56cf9_1276896ignoreE - _ZN41_INTERNAL_586eeccd_4_k_cu_a9d56cf9_1276894cuda3std6ranges3__45__cpo5beginE)
_ZN41_INTERNAL_586eeccd_4_k_cu_a9d56cf9_1276894cuda3std6ranges3__45__cpo5beginE:
	.zero		1
	.type		_ZN41_INTERNAL_586eeccd_4_k_cu_a9d56cf9_1276894cuda3std3__443_GLOBAL__N__586eeccd_4_k_cu_a9d56cf9_1276896ignoreE,@object
	.size		_ZN41_INTERNAL_586eeccd_4_k_cu_a9d56cf9_1276894cuda3std3__443_GLOBAL__N__586eeccd_4_k_cu_a9d56cf9_1276896ignoreE,(_ZN41_INTERNAL_586eeccd_4_k_cu_a9d56cf9_1276894cuda3std6ranges3__45__cpo4dataE - _ZN41_INTERNAL_586eeccd_4_k_cu_a9d56cf9_1276894cuda3std3__443_GLOBAL__N__586eeccd_4_k_cu_a9d56cf9_1276896ignoreE)
_ZN41_INTERNAL_586eeccd_4_k_cu_a9d56cf9_1276894cuda3std3__443_GLOBAL__N__586eeccd_4_k_cu_a9d56cf9_1276896ignoreE:
	.zero		1
	.type		_ZN41_INTERNAL_586eeccd_4_k_cu_a9d56cf9_1276894cuda3std6ranges3__45__cpo4dataE,@object
	.size		_ZN41_INTERNAL_586eeccd_4_k_cu_a9d56cf9_1276894cuda3std6ranges3__45__cpo4dataE,(_ZN41_INTERNAL_586eeccd_4_k_cu_a9d56cf9_1276896thrust24THRUST_300001_SM_1000_NS12placeholders2_7E - _ZN41_INTERNAL_586eeccd_4_k_cu_a9d56cf9_1276894cuda3std6ranges3__45__cpo4dataE)
_ZN41_INTERNAL_586eeccd_4_k_cu_a9d56cf9_1276894cuda3std6ranges3__45__cpo4dataE:
	.zero		1
	.type		_ZN41_INTERNAL_586eeccd_4_k_cu_a9d56cf9_1276896thrust24THRUST_300001_SM_1000_NS12placeholders2_7E,@object
	.size		_ZN41_INTERNAL_586eeccd_4_k_cu_a9d56cf9_1276896thrust24THRUST_300001_SM_1000_NS12placeholders2_7E,(_ZN41_INTERNAL_586eeccd_4_k_cu_a9d56cf9_1276894cuda3std3__45__cpo6rbeginE - _ZN41_INTERNAL_586eeccd_4_k_cu_a9d56cf9_1276896thrust24THRUST_300001_SM_1000_NS12placeholders2_7E)
_ZN41_INTERNAL_586eeccd_4_k_cu_a9d56cf9_1276896thrust24THRUST_300001_SM_1000_NS12placeholders2_7E:
	.zero		1
	.type		_ZN41_INTERNAL_586eeccd_4_k_cu_a9d56cf9_1276894cuda3std3__45__cpo6rbeginE,@object
	.size		_ZN41_INTERNAL_586eeccd_4_k_cu_a9d56cf9_1276894cuda3std3__45__cpo6rbeginE,(_ZN41_INTERNAL_586eeccd_4_k_cu_a9d56cf9_1276894cuda3std6ranges3__45__cpo7advanceE - _ZN41_INTERNAL_586eeccd_4_k_cu_a9d56cf9_1276894cuda3std3__45__cpo6rbeginE)
_ZN41_INTERNAL_586eeccd_4_k_cu_a9d56cf9_1276894cuda3std3__45__cpo6rbeginE:
	.zero		1
	.type		_ZN41_INTERNAL_586eeccd_4_k_cu_a9d56cf9_1276894cuda3std6ranges3__45__cpo7advanceE,@object
	.size		_ZN41_INTERNAL_586eeccd_4_k_cu_a9d56cf9_1276894cuda3std6ranges3__45__cpo7advanceE,(_ZN41_INTERNAL_586eeccd_4_k_cu_a9d56cf9_1276894cuda3std3__47nulloptE - _ZN41_INTERNAL_586eeccd_4_k_cu_a9d56cf9_1276894cuda3std6ranges3__45__cpo7advanceE)
_ZN41_INTERNAL_586eeccd_4_k_cu_a9d56cf9_1276894cuda3std6ranges3__45__cpo7advanceE:
	.zero		1
	.type		_ZN41_INTERNAL_586eeccd_4_k_cu_a9d56cf9_1276894cuda3std3__47nulloptE,@object
	.size		_ZN41_INTERNAL_586eeccd_4_k_cu_a9d56cf9_1276894cuda3std3__47nulloptE,(_ZN41_INTERNAL_586eeccd_4_k_cu_a9d56cf9_1276894cuda3std6ranges3__45__cpo8distanceE - _ZN41_INTERNAL_586eeccd_4_k_cu_a9d56cf9_1276894cuda3std3__47nulloptE)
_ZN41_INTERNAL_586eeccd_4_k_cu_a9d56cf9_1276894cuda3std3__47nulloptE:
	.zero		1
	.type		_ZN41_INTERNAL_586eeccd_4_k_cu_a9d56cf9_1276894cuda3std6ranges3__45__cpo8distanceE,@object
	.size		_ZN41_INTERNAL_586eeccd_4_k_cu_a9d56cf9_1276894cuda3std6ranges3__45__cpo8distanceE,(_ZN41_INTERNAL_586eeccd_4_k_cu_a9d56cf9_1276896thrust24THRUST_300001_SM_1000_NS12placeholders2_6E - _ZN41_INTERNAL_586eeccd_4_k_cu_a9d56cf9_1276894cuda3std6ranges3__45__cpo8distanceE)
_ZN41_INTERNAL_586eeccd_4_k_cu_a9d56cf9_1276894cuda3std6ranges3__45__cpo8distanceE:
	.zero		1
	.type		_ZN41_INTERNAL_586eeccd_4_k_cu_a9d56cf9_1276896thrust24THRUST_300001_SM_1000_NS12placeholders2_6E,@object
	.size		_ZN41_INTERNAL_586eeccd_4_k_cu_a9d56cf9_1276896thrust24THRUST_300001_SM_1000_NS12placeholders2_6E,(_ZN41_INTERNAL_586eeccd_4_k_cu_a9d56cf9_1276894cuda3std3__45__cpo4cendE - _ZN41_INTERNAL_586eeccd_4_k_cu_a9d56cf9_1276896thrust24THRUST_300001_SM_1000_NS12placeholders2_6E)
_ZN41_INTERNAL_586eeccd_4_k_cu_a9d56cf9_1276896thrust24THRUST_300001_SM_1000_NS12placeholders2_6E:
	.zero		1
	.type		_ZN41_INTERNAL_586eeccd_4_k_cu_a9d56cf9_1276894cuda3std3__45__cpo4cendE,@object
	.size		_ZN41_INTERNAL_586eeccd_4_k_cu_a9d56cf9_1276894cuda3std3__45__cpo4cendE,(_ZN41_INTERNAL_586eeccd_4_k_cu_a9d56cf9_1276894cuda3std6ranges3__45__cpo4cendE - _ZN41_INTERNAL_586eeccd_4_k_cu_a9d56cf9_1276894cuda3std3__45__cpo4cendE)
_ZN41_INTERNAL_586eeccd_4_k_cu_a9d56cf9_1276894cuda3std3__45__cpo4cendE:
	.zero		1
	.type		_ZN41_INTERNAL_586eeccd_4_k_cu_a9d56cf9_1276894cuda3std6ranges3__45__cpo4cendE,@object
	.size		_ZN41_INTERNAL_586eeccd_4_k_cu_a9d56cf9_1276894cuda3std6ranges3__45__cpo4cendE,(_ZN41_INTERNAL_586eeccd_4_k_cu_a9d56cf9_1276894cuda3std3__420unreachable_sentinelE - _ZN41_INTERNAL_586eeccd_4_k_cu_a9d56cf9_1276894cuda3std6ranges3__45__cpo4cendE)
_ZN41_INTERNAL_586eeccd_4_k_cu_a9d56cf9_1276894cuda3std6ranges3__45__cpo4cendE:
	.zero		1
	.type		_ZN41_INTERNAL_586eeccd_4_k_cu_a9d56cf9_1276894cuda3std3__420unreachable_sentinelE,@object
	.size		_ZN41_INTERNAL_586eeccd_4_k_cu_a9d56cf9_1276894cuda3std3__420unreachable_sentinelE,(_ZN41_INTERNAL_586eeccd_4_k_cu_a9d56cf9_1276894cuda3std6ranges3__45__cpo5ssizeE - _ZN41_INTERNAL_586eeccd_4_k_cu_a9d56cf9_1276894cuda3std3__420unreachable_sentinelE)
_ZN41_INTERNAL_586eeccd_4_k_cu_a9d56cf9_1276894cuda3std3__420unreachable_sentinelE:
	.zero		1
	.type		_ZN41_INTERNAL_586eeccd_4_k_cu_a9d56cf9_1276894cuda3std6ranges3__45__cpo5ssizeE,@object
	.size		_ZN41_INTERNAL_586eeccd_4_k_cu_a9d56cf9_1276894cuda3std6ranges3__45__cpo5ssizeE,(_ZN41_INTERNAL_586eeccd_4_k_cu_a9d56cf9_1276896thrust24THRUST_300001_SM_1000_NS12placeholders3_10E - _ZN41_INTERNAL_586eeccd_4_k_cu_a9d56cf9_1276894cuda3std6ranges3__45__cpo5ssizeE)
_ZN41_INTERNAL_586eeccd_4_k_cu_a9d56cf9_1276894cuda3std6ranges3__45__cpo5ssizeE:
	.zero		1
	.type		_ZN41_INTERNAL_586eeccd_4_k_cu_a9d56cf9_1276896thrust24THRUST_300001_SM_1000_NS12placeholders3_10E,@object
	.size		_ZN41_INTERNAL_586eeccd_4_k_cu_a9d56cf9_1276896thrust24THRUST_300001_SM_1000_NS12placeholders3_10E,(_ZN41_INTERNAL_586eeccd_4_k_cu_a9d56cf9_1276894cuda3std3__45__cpo5crendE - _ZN41_INTERNAL_586eeccd_4_k_cu_a9d56cf9_1276896thrust24THRUST_300001_SM_1000_NS12placeholders3_10E)
_ZN41_INTERNAL_586eeccd_4_k_cu_a9d56cf9_1276896thrust24THRUST_300001_SM_1000_NS12placeholders3_10E:
	.zero		1
	.type		_ZN41_INTERNAL_586eeccd_4_k_cu_a9d56cf9_1276894cuda3std3__45__cpo5crendE,@object
	.size		_ZN41_INTERNAL_586eeccd_4_k_cu_a9d56cf9_1276894cuda3std3__45__cpo5crendE,(_ZN41_INTERNAL_586eeccd_4_k_cu_a9d56cf9_1276894cuda3std6ranges3__45__cpo4prevE - _ZN41_INTERNAL_586eeccd_4_k_cu_a9d56cf9_1276894cuda3std3__45__cpo5crendE)
_ZN41_INTERNAL_586eeccd_4_k_cu_a9d56cf9_1276894cuda3std3__45__cpo5crendE:
	.zero		1
	.type		_ZN41_INTERNAL_586eeccd_4_k_cu_a9d56cf9_1276894cuda3std6ranges3__45__cpo4prevE,@object
	.size		_ZN41_INTERNAL_586eeccd_4_k_cu_a9d56cf9_1276894cuda3std6ranges3__45__cpo4prevE,(_ZN41_INTERNAL_586eeccd_4_k_cu_a9d56cf9_1276894cuda3std6ranges3__45__cpo9iter_moveE - _ZN41_INTERNAL_586eeccd_4_k_cu_a9d56cf9_1276894cuda3std6ranges3__45__cpo4prevE)
_ZN41_INTERNAL_586eeccd_4_k_cu_a9d56cf9_1276894cuda3std6ranges3__45__cpo4prevE:
	.zero		1
	.type		_ZN41_INTERNAL_586eeccd_4_k_cu_a9d56cf9_1276894cuda3std6ranges3__45__cpo9iter_moveE,@object
	.size		_ZN41_INTERNAL_586eeccd_4_k_cu_a9d56cf9_1276894cuda3std6ranges3__45__cpo9iter_moveE,(_ZN41_INTERNAL_586eeccd_4_k_cu_a9d56cf9_1276896thrust24THRUST_300001_SM_1000_NS12placeholders2_2E - _ZN41_INTERNAL_586eeccd_4_k_cu_a9d56cf9_1276894cuda3std6ranges3__45__cpo9iter_moveE)
_ZN41_INTERNAL_586eeccd_4_k_cu_a9d56cf9_1276894cuda3std6ranges3__45__cpo9iter_moveE:
	.zero		1
	.type		_ZN41_INTERNAL_586eeccd_4_k_cu_a9d56cf9_1276896thrust24THRUST_300001_SM_1000_NS12placeholders2_2E,@object
	.size		_ZN41_INTERNAL_586eeccd_4_k_cu_a9d56cf9_1276896thrust24THRUST_300001_SM_1000_NS12placeholders2_2E,(_ZN41_INTERNAL_586eeccd_4_k_cu_a9d56cf9_1276896thrust24THRUST_300001_SM_1000_NS12placeholders2_4E - _ZN41_INTERNAL_586eeccd_4_k_cu_a9d56cf9_1276896thrust24THRUST_300001_SM_1000_NS12placeholders2_2E)
_ZN41_INTERNAL_586eeccd_4_k_cu_a9d56cf9_1276896thrust24THRUST_300001_SM_1000_NS12placeholders2_2E:
	.zero		1
	.type		_ZN41_INTERNAL_586eeccd_4_k_cu_a9d56cf9_1276896thrust24THRUST_300001_SM_1000_NS12placeholders2_4E,@object
	.size		_ZN41_INTERNAL_586eeccd_4_k_cu_a9d56cf9_1276896thrust24THRUST_300001_SM_1000_NS12placeholders2_4E,(_ZN41_INTERNAL_586eeccd_4_k_cu_a9d56cf9_1276894cuda3std3__45__cpo3endE - _ZN41_INTERNAL_586eeccd_4_k_cu_a9d56cf9_1276896thrust24THRUST_300001_SM_1000_NS12placeholders2_4E)
_ZN41_INTERNAL_586eeccd_4_k_cu_a9d56cf9_1276896thrust24THRUST_300001_SM_1000_NS12placeholders2_4E:
	.zero		1
	.type		_ZN41_INTERNAL_586eeccd_4_k_cu_a9d56cf9_1276894cuda3std3__45__cpo3endE,@object
	.size		_ZN41_INTERNAL_586eeccd_4_k_cu_a9d56cf9_1276894cuda3std3__45__cpo3endE,(_ZN41_INTERNAL_586eeccd_4_k_cu_a9d56cf9_1276894cuda3std6ranges3__45__cpo3endE - _ZN41_INTERNAL_586eeccd_4_k_cu_a9d56cf9_1276894cuda3std3__45__cpo3endE)
_ZN41_INTERNAL_586eeccd_4_k_cu_a9d56cf9_1276894cuda3std3__45__cpo3endE:
	.zero		1
	.type		_ZN41_INTERNAL_586eeccd_4_k_cu_a9d56cf9_1276894cuda3std6ranges3__45__cpo3endE,@object
	.size		_ZN41_INTERNAL_586eeccd_4_k_cu_a9d56cf9_1276894cuda3std6ranges3__45__cpo3endE,(_ZN41_INTERNAL_586eeccd_4_k_cu_a9d56cf9_1276894cuda3std3__419piecewise_constructE - _ZN41_INTERNAL_586eeccd_4_k_cu_a9d56cf9_1276894cuda3std6ranges3__45__cpo3endE)
_ZN41_INTERNAL_586eeccd_4_k_cu_a9d56cf9_1276894cuda3std6ranges3__45__cpo3endE:
	.zero		1
	.type		_ZN41_INTERNAL_586eeccd_4_k_cu_a9d56cf9_1276894cuda3std3__419piecewise_constructE,@object
	.size		_ZN41_INTERNAL_586eeccd_4_k_cu_a9d56cf9_1276894cuda3std3__419piecewise_constructE,(_ZN41_INTERNAL_586eeccd_4_k_cu_a9d56cf9_1276894cuda3std6ranges3__45__cpo5cdataE - _ZN41_INTERNAL_586eeccd_4_k_cu_a9d56cf9_1276894cuda3std3__419piecewise_constructE)
_ZN41_INTERNAL_586eeccd_4_k_cu_a9d56cf9_1276894cuda3std3__419piecewise_constructE:
	.zero		1
	.type		_ZN41_INTERNAL_586eeccd_4_k_cu_a9d56cf9_1276894cuda3std6ranges3__45__cpo5cdataE,@object
	.size		_ZN41_INTERNAL_586eeccd_4_k_cu_a9d56cf9_1276894cuda3std6ranges3__45__cpo5cdataE,(_ZN41_INTERNAL_586eeccd_4_k_cu_a9d56cf9_1276896thrust24THRUST_300001_SM_1000_NS12placeholders2_8E - _ZN41_INTERNAL_586eeccd_4_k_cu_a9d56cf9_1276894cuda3std6ranges3__45__cpo5cdataE)
_ZN41_INTERNAL_586eeccd_4_k_cu_a9d56cf9_1276894cuda3std6ranges3__45__cpo5cdataE:
	.zero		1
	.type		_ZN41_INTERNAL_586eeccd_4_k_cu_a9d56cf9_1276896thrust24THRUST_300001_SM_1000_NS12placeholders2_8E,@object
	.size		_ZN41_INTERNAL_586eeccd_4_k_cu_a9d56cf9_1276896thrust24THRUST_300001_SM_1000_NS12placeholders2_8E,(_ZN41_INTERNAL_586eeccd_4_k_cu_a9d56cf9_1276894cuda3std3__45__cpo4rendE - _ZN41_INTERNAL_586eeccd_4_k_cu_a9d56cf9_1276896thrust24THRUST_300001_SM_1000_NS12placeholders2_8E)
_ZN41_INTERNAL_586eeccd_4_k_cu_a9d56cf9_1276896thrust24THRUST_300001_SM_1000_NS12placeholders2_8E:
	.zero		1
	.type		_ZN41_INTERNAL_586eeccd_4_k_cu_a9d56cf9_1276894cuda3std3__45__cpo4rendE,@object
	.size		_ZN41_INTERNAL_586eeccd_4_k_cu_a9d56cf9_1276894cuda3std3__45__cpo4rendE,(_ZN41_INTERNAL_586eeccd_4_k_cu_a9d56cf9_1276894cuda3std6ranges3__45__cpo9iter_swapE - _ZN41_INTERNAL_586eeccd_4_k_cu_a9d56cf9_1276894cuda3std3__45__cpo4rendE)
_ZN41_INTERNAL_586eeccd_4_k_cu_a9d56cf9_1276894cuda3std3__45__cpo4rendE:
	.zero		1
	.type		_ZN41_INTERNAL_586eeccd_4_k_cu_a9d56cf9_1276894cuda3std6ranges3__45__cpo9iter_swapE,@object
	.size		_ZN41_INTERNAL_586eeccd_4_k_cu_a9d56cf9_1276894cuda3std6ranges3__45__cpo9iter_swapE,(_ZN41_INTERNAL_586eeccd_4_k_cu_a9d56cf9_1276894cuda3std3__48unexpectE - _ZN41_INTERNAL_586eeccd_4_k_cu_a9d56cf9_1276894cuda3std6ranges3__45__cpo9iter_swapE)
_ZN41_INTERNAL_586eeccd_4_k_cu_a9d56cf9_1276894cuda3std6ranges3__45__cpo9iter_swapE:
	.zero		1
	.type		_ZN41_INTERNAL_586eeccd_4_k_cu_a9d56cf9_1276894cuda3std3__48unexpectE,@object
	.size		_ZN41_INTERNAL_586eeccd_4_k_cu_a9d56cf9_1276894cuda3std3__48unexpectE,(_ZN41_INTERNAL_586eeccd_4_k_cu_a9d56cf9_1276896thrust24THRUST_300001_SM_1000_NS6system6detail10sequential3seqE - _ZN41_INTERNAL_586eeccd_4_k_cu_a9d56cf9_1276894cuda3std3__48unexpectE)
_ZN41_INTERNAL_586eeccd_4_k_cu_a9d56cf9_1276894cuda3std3__48unexpectE:
	.zero		1
	.type		_ZN41_INTERNAL_586eeccd_4_k_cu_a9d56cf9_1276896thrust24THRUST_300001_SM_1000_NS6system6detail10sequential3seqE,@object
	.size		_ZN41_INTERNAL_586eeccd_4_k_cu_a9d56cf9_1276896thrust24THRUST_300001_SM_1000_NS6system6detail10sequential3seqE,(.L_29 - _ZN41_INTERNAL_586eeccd_4_k_cu_a9d56cf9_1276896thrust24THRUST_300001_SM_1000_NS6system6detail10sequential3seqE)
_ZN41_INTERNAL_586eeccd_4_k_cu_a9d56cf9_1276896thrust24THRUST_300001_SM_1000_NS6system6detail10sequential3seqE:
	.zero		1
.L_29:


//--------------------- .nv.constant0._ZN3cub18CUB_300001_SM_10006detail11EmptyKernelIvEEvv --------------------------
	.section	.nv.constant0._ZN3cub18CUB_300001_SM_10006detail11EmptyKernelIvEEvv,"a",@progbits
	.sectionflags	@""
	.align	4
.nv.constant0._ZN3cub18CUB_300001_SM_10006detail11EmptyKernelIvEEvv:
	.zero		896


//--------------------- SYMBOLS --------------------------

	.type		.nv.reservedSmem.offset0,@object
	.size		.nv.reservedSmem.offset0,0x4
